//
// Generated by NVIDIA NVVM Compiler
//
// Compiler Build ID: CL-36424714
// Cuda compilation tools, release 13.0, V13.0.88
// Based on NVVM 20.0.0
//

.version 9.0
.target sm_100
.address_size 64

	// .globl	_Z13print_lane_idv
.extern .func  (.param .b32 func_retval0) vprintf
(
	.param .b64 vprintf_param_0,
	.param .b64 vprintf_param_1
)
;
.global .align 1 .b8 $str[26] = {84, 104, 114, 101, 97, 100, 32, 37, 100, 32, 104, 97, 115, 32, 108, 97, 110, 101, 32, 73, 68, 32, 37, 100, 10};

.visible .entry _Z13print_lane_idv()
{
	.local .align 8 .b8 	__local_depot0[8];
	.reg .b64 	%SP;
	.reg .b64 	%SPL;
	.reg .b32 	%r<5>;
	.reg .b64 	%rd<5>;

	mov.u64 	%SPL, __local_depot0;
	cvta.local.u64 	%SP, %SPL;
	add.u64 	%rd1, %SP, 0;
	add.u64 	%rd2, %SPL, 0;
	mov.u32 	%r1, %tid.x;
	and.b32  	%r2, %r1, 31;
	st.local.v2.u32 	[%rd2], {%r1, %r2};
	mov.u64 	%rd3, $str;
	cvta.global.u64 	%rd4, %rd3;
	{ // callseq 0, 0
	.param .b64 param0;
	st.param.b64 	[param0], %rd4;
	.param .b64 param1;
	st.param.b64 	[param1], %rd1;
	.param .b32 retval0;
	call.uni (retval0), 
	vprintf, 
	(
	param0, 
	param1
	);
	ld.param.b32 	%r3, [retval0];
	} // callseq 0
	ret;

}


// ===== COMPILED SASS (sm_100) =====

	.target	sm_100

	.elftype	@"ET_EXEC"


//--------------------- .note.nv.tkinfo           --------------------------
	.section	.note.nv.tkinfo,"",@"SHT_NOTE"
	.sectionflags	@"SHF_NOTE_NV_TKINFO"
	.tkinfo
        /*0018*/ 	.word	0x00000002
        /*0030*/ 	.string	""
        /*0030*/ 	.string	"ptxas"
        /*0030*/ 	.string	"Cuda compilation tools, release 13.0, V13.0.88"
        /*0030*/ 	.string	"Build cuda_13.0.r13.0/compiler.36424714_0"
        /*0030*/ 	.string	"-arch sm_100 -m 64 "



//--------------------- .note.nv.cuinfo           --------------------------
	.section	.note.nv.cuinfo,"",@"SHT_NOTE"
	.sectionflags	@"SHF_NOTE_NV_CUINFO"
        /*0018*/ 	.short	0x0002
        /*001a*/ 	.short	0x0064
        /*001c*/ 	.short	0x0082
	.zero		2


//--------------------- .nv.info                  --------------------------
	.section	.nv.info,"",@"SHT_CUDA_INFO"
	.align	4


	//----- nvinfo : EIATTR_REGCOUNT
	.align		4
        /*0000*/ 	.byte	0x04, 0x2f
        /*0002*/ 	.short	(.L_2 - .L_1)
	.align		4
.L_1:
        /*0004*/ 	.word	index@(_Z13print_lane_idv)
        /*0008*/ 	.word	0x00000018


	//----- nvinfo : EIATTR_FRAME_SIZE
	.align		4
.L_2:
        /*000c*/ 	.byte	0x04, 0x11
        /*000e*/ 	.short	(.L_4 - .L_3)
	.align		4
.L_3:
        /*0010*/ 	.word	index@(_Z13print_lane_idv)
        /*0014*/ 	.word	0x00000008


	//----- nvinfo : EIATTR_MIN_STACK_SIZE
	.align		4
.L_4:
        /*0018*/ 	.byte	0x04, 0x12
        /*001a*/ 	.short	(.L_6 - .L_5)
	.align		4
.L_5:
        /*001c*/ 	.word	index@(_Z13print_lane_idv)
        /*0020*/ 	.word	0x00000008
.L_6:


//--------------------- .nv.compat                --------------------------
	.section	.nv.compat,"",@"SHT_CUDA_COMPAT_INFO"
	.align	4
        /*0000*/ 	.byte	0x02, 0x09, 0x00, 0x00, 0x02, 0x02, 0x01, 0x00, 0x02, 0x05, 0x05, 0x00, 0x03, 0x07, 0x01, 0x01
        /*0010*/ 	.byte	0x02, 0x03, 0x00, 0x00, 0x02, 0x06, 0x01, 0x00, 0x04, 0x0b, 0x08, 0x00, 0x09, 0x00, 0x00, 0x00
        /*0020*/ 	.byte	0x00, 0x00, 0x00, 0x00


//--------------------- .nv.info._Z13print_lane_idv --------------------------
	.section	.nv.info._Z13print_lane_idv,"",@"SHT_CUDA_INFO"
	.sectionflags	@""
	.align	4


	//----- nvinfo : EIATTR_CUDA_API_VERSION
	.align		4
        /*0000*/ 	.byte	0x04, 0x37
        /*0002*/ 	.short	(.L_8 - .L_7)
.L_7:
        /*0004*/ 	.word	0x00000082


	//----- nvinfo : EIATTR_SPARSE_MMA_MASK
	.align		4
.L_8:
        /*0008*/ 	.byte	0x03, 0x50
        /*000a*/ 	.short	0x0000


	//----- nvinfo : EIATTR_MAXREG_COUNT
	.align		4
        /*000c*/ 	.byte	0x03, 0x1b
        /*000e*/ 	.short	0x00ff


	//----- nvinfo : EIATTR_EXTERNS
	.align		4
        /*0010*/ 	.byte	0x04, 0x0f
        /*0012*/ 	.short	(.L_10 - .L_9)


	//   ....[0]....
	.align		4
.L_9:
        /*0014*/ 	.word	index@(vprintf)


	//----- nvinfo : EIATTR_MERCURY_ISA_VERSION
	.align		4
.L_10:
        /*0018*/ 	.byte	0x03, 0x5f
        /*001a*/ 	.short	0x0101


	//----- nvinfo : EIATTR_VRC_CTA_INIT_COUNT
	.align		4
        /*001c*/ 	.byte	0x02, 0x4a
	.zero		1
	.zero		1


	//----- nvinfo : EIATTR_SYSCALL_OFFSETS
	.align		4
        /*0020*/ 	.byte	0x04, 0x46
        /*0022*/ 	.short	(.L_12 - .L_11)


	//   ....[0]....
.L_11:
        /*0024*/ 	.word	0x000000f0


	//----- nvinfo : EIATTR_EXIT_INSTR_OFFSETS
	.align		4
.L_12:
        /*0028*/ 	.byte	0x04, 0x1c
        /*002a*/ 	.short	(.L_14 - .L_13)


	//   ....[0]....
.L_13:
        /*002c*/ 	.word	0x00000100


	//----- nvinfo : EIATTR_SW_WAR
	.align		4
.L_14:
        /*0030*/ 	.byte	0x04, 0x36
        /*0032*/ 	.short	(.L_16 - .L_15)
.L_15:
        /*0034*/ 	.word	0x00000008
.L_16:


//--------------------- .nv.callgraph             --------------------------
	.section	.nv.callgraph,"",@"SHT_CUDA_CALLGRAPH"
	.align	4
	.sectionentsize	8
	.align		4
        /*0000*/ 	.word	0x00000000
	.align		4
        /*0004*/ 	.word	0xffffffff
	.align		4
        /*0008*/ 	.word	index@(_Z13print_lane_idv)
	.align		4
        /*000c*/ 	.word	index@(vprintf)
	.align		4
        /*0010*/ 	.word	0x00000000
	.align		4
        /*0014*/ 	.word	0xfffffffe
	.align		4
        /*0018*/ 	.word	0x00000000
	.align		4
        /*001c*/ 	.word	0xfffffffd
	.align		4
        /*0020*/ 	.word	0x00000000
	.align		4
        /*0024*/ 	.word	0xfffffffc


//--------------------- .nv.constant4             --------------------------
	.section	.nv.constant4,"a",@progbits
	.align	8
	.align		8
.nv.constant4:
        /*0000*/ 	.dword	vprintf
	.align		8
        /*0008*/ 	.dword	$str


//--------------------- .text._Z13print_lane_idv  --------------------------
	.section	.text._Z13print_lane_idv,"ax",@progbits
	.align	128
        .global         _Z13print_lane_idv
        .type           _Z13print_lane_idv,@function
        .size           _Z13print_lane_idv,(.L_x_2 - _Z13print_lane_idv)
        .other          _Z13print_lane_idv,@"STO_CUDA_ENTRY STV_DEFAULT"
_Z13print_lane_idv:
.text._Z13print_lane_idv:
[----:B------:R-:W0:Y:S01]  /*0000*/  LDC R1, c[0x0][0x37c] ;  /* 0x0000df00ff017b82 */ /* 0x000e220000000800 */
[----:B------:R-:W1:Y:S01]  /*0010*/  S2R R8, SR_TID.X ;  /* 0x0000000000087919 */ /* 0x000e620000002100 */
[----:B0-----:R-:W-:Y:S01]  /*0020*/  VIADD R1, R1, 0xfffffff8 ;  /* 0xfffffff801017836 */ /* 0x001fe20000000000 */
[----:B------:R-:W-:Y:S01]  /*0030*/  MOV R0, 0x0 ;  /* 0x0000000000007802 */ /* 0x000fe20000000f00 */
[----:B------:R-:W0:Y:S04]  /*0040*/  LDCU UR4, c[0x0][0x2f8] ;  /* 0x00005f00ff0477ac */ /* 0x000e280008000800 */
[----:B------:R2:W3:Y:S01]  /*0050*/  LDC.64 R2, c[0x4][R0] ;  /* 0x0100000000027b82 */ /* 0x0004e20000000a00 */
[----:B------:R-:W4:Y:S01]  /*0060*/  LDCU.64 UR6, c[0x4][0x8] ;  /* 0x01000100ff0677ac */ /* 0x000f220008000a00 */
[----:B------:R-:W5:Y:S01]  /*0070*/  LDCU UR5, c[0x0][0x2fc] ;  /* 0x00005f80ff0577ac */ /* 0x000f620008000800 */
[----:B0-----:R-:W-:Y:S01]  /*0080*/  IADD3 R6, P0, PT, R1, UR4, RZ ;  /* 0x0000000401067c10 */ /* 0x001fe2000ff1e0ff */
[----:B----4-:R-:W-:-:S02]  /*0090*/  IMAD.U32 R4, RZ, RZ, UR6 ;  /* 0x00000006ff047e24 */ /* 0x010fc4000f8e00ff */
[----:B------:R-:W-:Y:S02]  /*00a0*/  IMAD.U32 R5, RZ, RZ, UR7 ;  /* 0x00000007ff057e24 */ /* 0x000fe4000f8e00ff */
[----:B-----5:R-:W-:Y:S01]  /*00b0*/  IMAD.X R7, RZ, RZ, UR5, P0 ;  /* 0x00000005ff077e24 */ /* 0x020fe200080e06ff */
[----:B-1----:R-:W-:-:S05]  /*00c0*/  LOP3.LUT R9, R8, 0x1f, RZ, 0xc0, !PT ;  /* 0x0000001f08097812 */ /* 0x002fca00078ec0ff */
[----:B------:R2:W-:Y:S02]  /*00d0*/  STL.64 [R1], R8 ;  /* 0x0000000801007387 */ /* 0x0005e40000100a00 */
[----:B------:R-:W-:-:S07]  /*00e0*/  LEPC R20, `(.L_x_0) ;  /* 0x000000001014794e */ /* 0x000fce0000000000 */
[----:B--23--:R-:W-:Y:S05]  /*00f0*/  CALL.ABS.NOINC R2 ;  /* 0x0000000002007343 */ /* 0x00cfea0003c00000 */
.L_x_0:
[----:B------:R-:W-:Y:S05]  /*0100*/  EXIT ;  /* 0x000000000000794d */ /* 0x000fea0003800000 */
.L_x_1:
[----:B------:R-:W-:-:S00]  /*0110*/  BRA `(.L_x_1) ;  /* 0xfffffffc00fc7947 */ /* 0x000fc0000383ffff */
[----:B------:R-:W-:-:S00]  /*0120*/  NOP ;  /* 0x0000000000007918 */ /* 0x000fc00000000000 */
        /* <DEDUP_REMOVED lines=13> */
.L_x_2:


//--------------------- .nv.global.init           --------------------------
	.section	.nv.global.init,"aw",@progbits
.nv.global.init:
	.type		$str,@object
	.size		$str,(.L_0 - $str)
$str:
        /*0000*/ 	.byte	0x54, 0x68, 0x72, 0x65, 0x61, 0x64, 0x20, 0x25, 0x64, 0x20, 0x68, 0x61, 0x73, 0x20, 0x6c, 0x61
        /*0010*/ 	.byte	0x6e, 0x65, 0x20, 0x49, 0x44, 0x20, 0x25, 0x64, 0x0a, 0x00
.L_0:


//--------------------- .nv.shared.reserved.0     --------------------------
	.section	.nv.shared.reserved.0,"aw",@nobits
	.weak		__nv_reservedSMEM_offset_0_alias
	.size		__nv_reservedSMEM_offset_0_alias, 0, 64
	.other		__nv_reservedSMEM_offset_0_alias,@"STO_CUDA_RESERVED_SHARED STV_DEFAULT"
__nv_reservedSMEM_offset_0_alias:
	.zero		0
	.zero		64


//--------------------- .nv.constant0._Z13print_lane_idv --------------------------
	.section	.nv.constant0._Z13print_lane_idv,"a",@progbits
	.sectionflags	@""
	.align	4
.nv.constant0._Z13print_lane_idv:
	.zero		896


//--------------------- SYMBOLS --------------------------

	.type		.nv.reservedSmem.offset0,@object
	.size		.nv.reservedSmem.offset0,0x4
	.type		vprintf,@function
